//
// Generated by NVIDIA NVVM Compiler
//
// Compiler Build ID: CL-36424714
// Cuda compilation tools, release 13.0, V13.0.88
// Based on NVVM 20.0.0
//

.version 9.0
.target sm_100
.address_size 64

	// .globl	_Z12shift_kernelPiS_i
// _ZZ12shift_kernelPiS_iE6s_data has been demoted

.visible .entry _Z12shift_kernelPiS_i(
	.param .u64 .ptr .align 1 _Z12shift_kernelPiS_i_param_0,
	.param .u64 .ptr .align 1 _Z12shift_kernelPiS_i_param_1,
	.param .u32 _Z12shift_kernelPiS_i_param_2
)
{
	.reg .pred 	%p<5>;
	.reg .b32 	%r<16>;
	.reg .b64 	%rd<9>;
	// demoted variable
	.shared .align 4 .b8 _ZZ12shift_kernelPiS_iE6s_data[1024];
	ld.param.u64 	%rd1, [_Z12shift_kernelPiS_i_param_0];
	ld.param.u64 	%rd2, [_Z12shift_kernelPiS_i_param_1];
	ld.param.u32 	%r5, [_Z12shift_kernelPiS_i_param_2];
	mov.u32 	%r1, %tid.x;
	mov.u32 	%r6, %ctaid.x;
	mov.u32 	%r2, %ntid.x;
	mad.lo.s32 	%r3, %r6, %r2, %r1;
	setp.ge.s32 	%p1, %r3, %r5;
	shl.b32 	%r7, %r1, 2;
	mov.u32 	%r8, _ZZ12shift_kernelPiS_iE6s_data;
	add.s32 	%r4, %r8, %r7;
	@%p1 bra 	$L__BB0_2;
	cvta.to.global.u64 	%rd3, %rd1;
	mul.wide.s32 	%rd4, %r3, 4;
	add.s64 	%rd5, %rd3, %rd4;
	ld.global.u32 	%r9, [%rd5];
	st.shared.u32 	[%r4], %r9;
$L__BB0_2:
	bar.sync 	0;
	add.s32 	%r10, %r5, -1;
	setp.ge.s32 	%p2, %r3, %r10;
	add.s32 	%r11, %r2, -1;
	setp.ge.u32 	%p3, %r1, %r11;
	or.pred  	%p4, %p2, %p3;
	@%p4 bra 	$L__BB0_4;
	ld.shared.u32 	%r13, [%r4];
	ld.shared.u32 	%r14, [%r4+4];
	add.s32 	%r15, %r14, %r13;
	cvta.to.global.u64 	%rd6, %rd2;
	mul.wide.s32 	%rd7, %r3, 4;
	add.s64 	%rd8, %rd6, %rd7;
	st.global.u32 	[%rd8], %r15;
$L__BB0_4:
	ret;

}
	// .globl	_Z17divergence_kernelPf
.visible .entry _Z17divergence_kernelPf(
	.param .u64 .ptr .align 1 _Z17divergence_kernelPf_param_0
)
{
	.reg .pred 	%p<3>;
	.reg .b32 	%r<4>;
	.reg .b32 	%f<4>;
	.reg .b64 	%rd<5>;

	ld.param.u64 	%rd1, [_Z17divergence_kernelPf_param_0];
	cvta.to.global.u64 	%rd2, %rd1;
	mov.u32 	%r1, %tid.x;
	and.b32  	%r2, %r1, 1;
	setp.eq.b32 	%p1, %r2, 1;
	selp.f32 	%f1, 0f40000000, 0f3F800000, %p1;
	and.b32  	%r3, %r1, 32;
	setp.eq.s32 	%p2, %r3, 0;
	add.f32 	%f2, %f1, 0f41200000;
	selp.f32 	%f3, %f2, %f1, %p2;
	mul.wide.u32 	%rd3, %r1, 4;
	add.s64 	%rd4, %rd2, %rd3;
	st.global.f32 	[%rd4], %f3;
	ret;

}


// ===== COMPILED SASS (sm_100) =====

	.target	sm_100

	.elftype	@"ET_EXEC"


//--------------------- .note.nv.tkinfo           --------------------------
	.section	.note.nv.tkinfo,"",@"SHT_NOTE"
	.sectionflags	@"SHF_NOTE_NV_TKINFO"
	.tkinfo
        /*0018*/ 	.word	0x00000002
        /*0030*/ 	.string	""
        /*0030*/ 	.string	"ptxas"
        /*0030*/ 	.string	"Cuda compilation tools, release 13.0, V13.0.88"
        /*0030*/ 	.string	"Build cuda_13.0.r13.0/compiler.36424714_0"
        /*0030*/ 	.string	"-arch sm_100 -m 64 "



//--------------------- .note.nv.cuinfo           --------------------------
	.section	.note.nv.cuinfo,"",@"SHT_NOTE"
	.sectionflags	@"SHF_NOTE_NV_CUINFO"
        /*0018*/ 	.short	0x0002
        /*001a*/ 	.short	0x0064
        /*001c*/ 	.short	0x0082
	.zero		2


//--------------------- .nv.info                  --------------------------
	.section	.nv.info,"",@"SHT_CUDA_INFO"
	.align	4


	//----- nvinfo : EIATTR_REGCOUNT
	.align		4
        /*0000*/ 	.byte	0x04, 0x2f
        /*0002*/ 	.short	(.L_1 - .L_0)
	.align		4
.L_0:
        /*0004*/ 	.word	index@(_Z12shift_kernelPiS_i)
        /*0008*/ 	.word	0x0000000a


	//----- nvinfo : EIATTR_FRAME_SIZE
	.align		4
.L_1:
        /*000c*/ 	.byte	0x04, 0x11
        /*000e*/ 	.short	(.L_3 - .L_2)
	.align		4
.L_2:
        /*0010*/ 	.word	index@(_Z12shift_kernelPiS_i)
        /*0014*/ 	.word	0x00000000


	//----- nvinfo : EIATTR_REGCOUNT
	.align		4
.L_3:
        /*0018*/ 	.byte	0x04, 0x2f
        /*001a*/ 	.short	(.L_5 - .L_4)
	.align		4
.L_4:
        /*001c*/ 	.word	index@(_Z17divergence_kernelPf)
        /*0020*/ 	.word	0x0000000a


	//----- nvinfo : EIATTR_FRAME_SIZE
	.align		4
.L_5:
        /*0024*/ 	.byte	0x04, 0x11
        /*0026*/ 	.short	(.L_7 - .L_6)
	.align		4
.L_6:
        /*0028*/ 	.word	index@(_Z17divergence_kernelPf)
        /*002c*/ 	.word	0x00000000


	//----- nvinfo : EIATTR_MIN_STACK_SIZE
	.align		4
.L_7:
        /*0030*/ 	.byte	0x04, 0x12
        /*0032*/ 	.short	(.L_9 - .L_8)
	.align		4
.L_8:
        /*0034*/ 	.word	index@(_Z17divergence_kernelPf)
        /*0038*/ 	.word	0x00000000


	//----- nvinfo : EIATTR_MIN_STACK_SIZE
	.align		4
.L_9:
        /*003c*/ 	.byte	0x04, 0x12
        /*003e*/ 	.short	(.L_11 - .L_10)
	.align		4
.L_10:
        /*0040*/ 	.word	index@(_Z12shift_kernelPiS_i)
        /*0044*/ 	.word	0x00000000
.L_11:


//--------------------- .nv.compat                --------------------------
	.section	.nv.compat,"",@"SHT_CUDA_COMPAT_INFO"
	.align	4
        /*0000*/ 	.byte	0x02, 0x09, 0x00, 0x00, 0x02, 0x02, 0x01, 0x00, 0x02, 0x05, 0x05, 0x00, 0x03, 0x07, 0x01, 0x01
        /*0010*/ 	.byte	0x02, 0x03, 0x00, 0x00, 0x02, 0x06, 0x01, 0x00, 0x04, 0x0b, 0x08, 0x00, 0x09, 0x00, 0x00, 0x00
        /*0020*/ 	.byte	0x00, 0x00, 0x00, 0x00


//--------------------- .nv.info._Z17divergence_kernelPf --------------------------
	.section	.nv.info._Z17divergence_kernelPf,"",@"SHT_CUDA_INFO"
	.sectionflags	@""
	.align	4


	//----- nvinfo : EIATTR_CUDA_API_VERSION
	.align		4
        /*0000*/ 	.byte	0x04, 0x37
        /*0002*/ 	.short	(.L_13 - .L_12)
.L_12:
        /*0004*/ 	.word	0x00000082


	//----- nvinfo : EIATTR_KPARAM_INFO
	.align		4
.L_13:
        /*0008*/ 	.byte	0x04, 0x17
        /*000a*/ 	.short	(.L_15 - .L_14)
.L_14:
        /*000c*/ 	.word	0x00000000
        /*0010*/ 	.short	0x0000
        /*0012*/ 	.short	0x0000
        /*0014*/ 	.byte	0x00, 0xf5, 0x21, 0x00


	//----- nvinfo : EIATTR_SPARSE_MMA_MASK
	.align		4
.L_15:
        /*0018*/ 	.byte	0x03, 0x50
        /*001a*/ 	.short	0x0000


	//----- nvinfo : EIATTR_MAXREG_COUNT
	.align		4
        /*001c*/ 	.byte	0x03, 0x1b
        /*001e*/ 	.short	0x00ff


	//----- nvinfo : EIATTR_MERCURY_ISA_VERSION
	.align		4
        /*0020*/ 	.byte	0x03, 0x5f
        /*0022*/ 	.short	0x0101


	//----- nvinfo : EIATTR_VRC_CTA_INIT_COUNT
	.align		4
        /*0024*/ 	.byte	0x02, 0x4a
	.zero		1
	.zero		1


	//----- nvinfo : EIATTR_EXIT_INSTR_OFFSETS
	.align		4
        /*0028*/ 	.byte	0x04, 0x1c
        /*002a*/ 	.short	(.L_17 - .L_16)


	//   ....[0]....
.L_16:
        /*002c*/ 	.word	0x000000c0


	//----- nvinfo : EIATTR_CBANK_PARAM_SIZE
	.align		4
.L_17:
        /*0030*/ 	.byte	0x03, 0x19
        /*0032*/ 	.short	0x0008


	//----- nvinfo : EIATTR_PARAM_CBANK
	.align		4
        /*0034*/ 	.byte	0x04, 0x0a
        /*0036*/ 	.short	(.L_19 - .L_18)
	.align		4
.L_18:
        /*0038*/ 	.word	index@(.nv.constant0._Z17divergence_kernelPf)
        /*003c*/ 	.short	0x0380
        /*003e*/ 	.short	0x0008


	//----- nvinfo : EIATTR_SW_WAR
	.align		4
.L_19:
        /*0040*/ 	.byte	0x04, 0x36
        /*0042*/ 	.short	(.L_21 - .L_20)
.L_20:
        /*0044*/ 	.word	0x00000008
.L_21:


//--------------------- .nv.info._Z12shift_kernelPiS_i --------------------------
	.section	.nv.info._Z12shift_kernelPiS_i,"",@"SHT_CUDA_INFO"
	.sectionflags	@""
	.align	4


	//----- nvinfo : EIATTR_CUDA_API_VERSION
	.align		4
        /*0000*/ 	.byte	0x04, 0x37
        /*0002*/ 	.short	(.L_23 - .L_22)
.L_22:
        /*0004*/ 	.word	0x00000082


	//----- nvinfo : EIATTR_KPARAM_INFO
	.align		4
.L_23:
        /*0008*/ 	.byte	0x04, 0x17
        /*000a*/ 	.short	(.L_25 - .L_24)
.L_24:
        /*000c*/ 	.word	0x00000000
        /*0010*/ 	.short	0x0002
        /*0012*/ 	.short	0x0010
        /*0014*/ 	.byte	0x00, 0xf0, 0x11, 0x00


	//----- nvinfo : EIATTR_KPARAM_INFO
	.align		4
.L_25:
        /*0018*/ 	.byte	0x04, 0x17
        /*001a*/ 	.short	(.L_27 - .L_26)
.L_26:
        /*001c*/ 	.word	0x00000000
        /*0020*/ 	.short	0x0001
        /*0022*/ 	.short	0x0008
        /*0024*/ 	.byte	0x00, 0xf5, 0x21, 0x00


	//----- nvinfo : EIATTR_KPARAM_INFO
	.align		4
.L_27:
        /*0028*/ 	.byte	0x04, 0x17
        /*002a*/ 	.short	(.L_29 - .L_28)
.L_28:
        /*002c*/ 	.word	0x00000000
        /*0030*/ 	.short	0x0000
        /*0032*/ 	.short	0x0000
        /*0034*/ 	.byte	0x00, 0xf5, 0x21, 0x00


	//----- nvinfo : EIATTR_SPARSE_MMA_MASK
	.align		4
.L_29:
        /*0038*/ 	.byte	0x03, 0x50
        /*003a*/ 	.short	0x0000


	//----- nvinfo : EIATTR_MAXREG_COUNT
	.align		4
        /*003c*/ 	.byte	0x03, 0x1b
        /*003e*/ 	.short	0x00ff


	//----- nvinfo : EIATTR_NUM_BARRIERS
	.align		4
        /*0040*/ 	.byte	0x02, 0x4c
        /*0042*/ 	.byte	0x01
	.zero		1


	//----- nvinfo : EIATTR_MERCURY_ISA_VERSION
	.align		4
        /*0044*/ 	.byte	0x03, 0x5f
        /*0046*/ 	.short	0x0101


	//----- nvinfo : EIATTR_VRC_CTA_INIT_COUNT
	.align		4
        /*0048*/ 	.byte	0x02, 0x4a
	.zero		1
	.zero		1


	//----- nvinfo : EIATTR_EXIT_INSTR_OFFSETS
	.align		4
        /*004c*/ 	.byte	0x04, 0x1c
        /*004e*/ 	.short	(.L_31 - .L_30)


	//   ....[0]....
.L_30:
        /*0050*/ 	.word	0x00000150


	//   ....[1]....
        /*0054*/ 	.word	0x000001c0


	//----- nvinfo : EIATTR_CBANK_PARAM_SIZE
	.align		4
.L_31:
        /*0058*/ 	.byte	0x03, 0x19
        /*005a*/ 	.short	0x0014


	//----- nvinfo : EIATTR_PARAM_CBANK
	.align		4
        /*005c*/ 	.byte	0x04, 0x0a
        /*005e*/ 	.short	(.L_33 - .L_32)
	.align		4
.L_32:
        /*0060*/ 	.word	index@(.nv.constant0._Z12shift_kernelPiS_i)
        /*0064*/ 	.short	0x0380
        /*0066*/ 	.short	0x0014


	//----- nvinfo : EIATTR_SW_WAR
	.align		4
.L_33:
        /*0068*/ 	.byte	0x04, 0x36
        /*006a*/ 	.short	(.L_35 - .L_34)
.L_34:
        /*006c*/ 	.word	0x00000008
.L_35:


//--------------------- .nv.callgraph             --------------------------
	.section	.nv.callgraph,"",@"SHT_CUDA_CALLGRAPH"
	.align	4
	.sectionentsize	8
	.align		4
        /*0000*/ 	.word	0x00000000
	.align		4
        /*0004*/ 	.word	0xffffffff
	.align		4
        /*0008*/ 	.word	0x00000000
	.align		4
        /*000c*/ 	.word	0xfffffffe
	.align		4
        /*0010*/ 	.word	0x00000000
	.align		4
        /*0014*/ 	.word	0xfffffffd
	.align		4
        /*0018*/ 	.word	0x00000000
	.align		4
        /*001c*/ 	.word	0xfffffffc


//--------------------- .text._Z17divergence_kernelPf --------------------------
	.section	.text._Z17divergence_kernelPf,"ax",@progbits
	.align	128
        .global         _Z17divergence_kernelPf
        .type           _Z17divergence_kernelPf,@function
        .size           _Z17divergence_kernelPf,(.L_x_2 - _Z17divergence_kernelPf)
        .other          _Z17divergence_kernelPf,@"STO_CUDA_ENTRY STV_DEFAULT"
_Z17divergence_kernelPf:
.text._Z17divergence_kernelPf:
[----:B------:R-:W-:Y:S01]  /*0000*/  LDC R1, c[0x0][0x37c] ;  /* 0x0000df00ff017b82 */ /* 0x000fe20000000800 */
[----:B------:R-:W0:Y:S07]  /*0010*/  S2R R7, SR_TID.X ;  /* 0x0000000000077919 */ /* 0x000e2e0000002100 */
[----:B------:R-:W1:Y:S01]  /*0020*/  LDC.64 R2, c[0x0][0x380] ;  /* 0x0000e000ff027b82 */ /* 0x000e620000000a00 */
[----:B------:R-:W2:Y:S01]  /*0030*/  LDCU.64 UR4, c[0x0][0x358] ;  /* 0x00006b00ff0477ac */ /* 0x000ea20008000a00 */
[----:B------:R-:W-:Y:S01]  /*0040*/  IMAD.MOV.U32 R5, RZ, RZ, 0x40000000 ;  /* 0x40000000ff057424 */ /* 0x000fe200078e00ff */
[C---:B0-----:R-:W-:Y:S01]  /*0050*/  LOP3.LUT R0, R7.reuse, 0x1, RZ, 0xc0, !PT ;  /* 0x0000000107007812 */ /* 0x041fe200078ec0ff */
[C---:B-1----:R-:W-:Y:S01]  /*0060*/  IMAD.WIDE.U32 R2, R7.reuse, 0x4, R2 ;  /* 0x0000000407027825 */ /* 0x042fe200078e0002 */
[----:B------:R-:W-:-:S02]  /*0070*/  LOP3.LUT P1, RZ, R7, 0x20, RZ, 0xc0, !PT ;  /* 0x0000002007ff7812 */ /* 0x000fc4000782c0ff */
[----:B------:R-:W-:-:S04]  /*0080*/  ISETP.NE.U32.AND P0, PT, R0, 0x1, PT ;  /* 0x000000010000780c */ /* 0x000fc80003f05070 */
[----:B------:R-:W-:-:S07]  /*0090*/  FSEL R5, R5, 1, !P0 ;  /* 0x3f80000005057808 */ /* 0x000fce0004000000 */
[----:B------:R-:W-:-:S05]  /*00a0*/  @!P1 FADD R5, R5, 10 ;  /* 0x4120000005059421 */ /* 0x000fca0000000000 */
[----:B--2---:R-:W-:Y:S01]  /*00b0*/  STG.E desc[UR4][R2.64], R5 ;  /* 0x0000000502007986 */ /* 0x004fe2000c101904 */
[----:B------:R-:W-:Y:S05]  /*00c0*/  EXIT ;  /* 0x000000000000794d */ /* 0x000fea0003800000 */
.L_x_0:
[----:B------:R-:W-:-:S00]  /*00d0*/  BRA `(.L_x_0) ;  /* 0xfffffffc00fc7947 */ /* 0x000fc0000383ffff */
[----:B------:R-:W-:-:S00]  /*00e0*/  NOP ;  /* 0x0000000000007918 */ /* 0x000fc00000000000 */
        /* <DEDUP_REMOVED lines=9> */
.L_x_2:


//--------------------- .text._Z12shift_kernelPiS_i --------------------------
	.section	.text._Z12shift_kernelPiS_i,"ax",@progbits
	.align	128
        .global         _Z12shift_kernelPiS_i
        .type           _Z12shift_kernelPiS_i,@function
        .size           _Z12shift_kernelPiS_i,(.L_x_3 - _Z12shift_kernelPiS_i)
        .other          _Z12shift_kernelPiS_i,@"STO_CUDA_ENTRY STV_DEFAULT"
_Z12shift_kernelPiS_i:
.text._Z12shift_kernelPiS_i:
[----:B------:R-:W-:Y:S01]  /*0000*/  LDC R1, c[0x0][0x37c] ;  /* 0x0000df00ff017b82 */ /* 0x000fe20000000800 */
[----:B------:R-:W0:Y:S07]  /*0010*/  S2R R7, SR_TID.X ;  /* 0x0000000000077919 */ /* 0x000e2e0000002100 */
[----:B------:R-:W0:Y:S01]  /*0020*/  S2UR UR4, SR_CTAID.X ;  /* 0x00000000000479c3 */ /* 0x000e220000002500 */
[----:B------:R-:W1:Y:S01]  /*0030*/  LDCU UR5, c[0x0][0x390] ;  /* 0x00007200ff0577ac */ /* 0x000e620008000800 */
[----:B------:R-:W2:Y:S06]  /*0040*/  LDCU.64 UR8, c[0x0][0x358] ;  /* 0x00006b00ff0877ac */ /* 0x000eac0008000a00 */
[----:B------:R-:W0:Y:S02]  /*0050*/  LDC R0, c[0x0][0x360] ;  /* 0x0000d800ff007b82 */ /* 0x000e240000000800 */
[----:B0-----:R-:W-:-:S05]  /*0060*/  IMAD R5, R0, UR4, R7 ;  /* 0x0000000400057c24 */ /* 0x001fca000f8e0207 */
[----:B-1----:R-:W-:-:S13]  /*0070*/  ISETP.GE.AND P1, PT, R5, UR5, PT ;  /* 0x0000000505007c0c */ /* 0x002fda000bf26270 */
[----:B------:R-:W0:Y:S02]  /*0080*/  @!P1 LDC.64 R2, c[0x0][0x380] ;  /* 0x0000e000ff029b82 */ /* 0x000e240000000a00 */
[----:B0-----:R-:W-:-:S06]  /*0090*/  @!P1 IMAD.WIDE R2, R5, 0x4, R2 ;  /* 0x0000000405029825 */ /* 0x001fcc00078e0202 */
[----:B--2---:R-:W2:Y:S01]  /*00a0*/  @!P1 LDG.E R3, desc[UR8][R2.64] ;  /* 0x0000000802039981 */ /* 0x004ea2000c1e1900 */
[----:B------:R-:W0:Y:S01]  /*00b0*/  S2UR UR6, SR_CgaCtaId ;  /* 0x00000000000679c3 */ /* 0x000e220000008800 */
[----:B------:R-:W-:Y:S01]  /*00c0*/  UMOV UR4, 0x400 ;  /* 0x0000040000047882 */ /* 0x000fe20000000000 */
[----:B------:R-:W-:Y:S01]  /*00d0*/  VIADD R0, R0, 0xffffffff ;  /* 0xffffffff00007836 */ /* 0x000fe20000000000 */
[----:B------:R-:W-:-:S04]  /*00e0*/  UIADD3 UR5, UPT, UPT, UR5, -0x1, URZ ;  /* 0xffffffff05057890 */ /* 0x000fc8000fffe0ff */
[----:B------:R-:W-:-:S04]  /*00f0*/  ISETP.GE.U32.AND P0, PT, R7, R0, PT ;  /* 0x000000000700720c */ /* 0x000fc80003f06070 */
[----:B------:R-:W-:Y:S01]  /*0100*/  ISETP.GE.OR P0, PT, R5, UR5, P0 ;  /* 0x0000000505007c0c */ /* 0x000fe20008706670 */
[----:B0-----:R-:W-:-:S06]  /*0110*/  ULEA UR4, UR6, UR4, 0x18 ;  /* 0x0000000406047291 */ /* 0x001fcc000f8ec0ff */
[----:B------:R-:W-:-:S05]  /*0120*/  LEA R0, R7, UR4, 0x2 ;  /* 0x0000000407007c11 */ /* 0x000fca000f8e10ff */
[----:B--2---:R0:W-:Y:S01]  /*0130*/  @!P1 STS [R0], R3 ;  /* 0x0000000300009388 */ /* 0x0041e20000000800 */
[----:B------:R-:W-:Y:S06]  /*0140*/  BAR.SYNC.DEFER_BLOCKING 0x0 ;  /* 0x0000000000007b1d */ /* 0x000fec0000010000 */
[----:B------:R-:W-:Y:S05]  /*0150*/  @P0 EXIT ;  /* 0x000000000000094d */ /* 0x000fea0003800000 */
[----:B------:R-:W-:Y:S01]  /*0160*/  LDS R4, [R0] ;  /* 0x0000000000047984 */ /* 0x000fe20000000800 */
[----:B0-----:R-:W0:Y:S03]  /*0170*/  LDC.64 R2, c[0x0][0x388] ;  /* 0x0000e200ff027b82 */ /* 0x001e260000000a00 */
[----:B------:R-:W1:Y:S01]  /*0180*/  LDS R7, [R0+0x4] ;  /* 0x0000040000077984 */ /* 0x000e620000000800 */
[----:B0-----:R-:W-:Y:S01]  /*0190*/  IMAD.WIDE R2, R5, 0x4, R2 ;  /* 0x0000000405027825 */ /* 0x001fe200078e0202 */
[----:B-1----:R-:W-:-:S05]  /*01a0*/  IADD3 R7, PT, PT, R4, R7, RZ ;  /* 0x0000000704077210 */ /* 0x002fca0007ffe0ff */
[----:B------:R-:W-:Y:S01]  /*01b0*/  STG.E desc[UR8][R2.64], R7 ;  /* 0x0000000702007986 */ /* 0x000fe2000c101908 */
[----:B------:R-:W-:Y:S05]  /*01c0*/  EXIT ;  /* 0x000000000000794d */ /* 0x000fea0003800000 */
.L_x_1:
        /* <DEDUP_REMOVED lines=11> */
.L_x_3:


//--------------------- .nv.shared.reserved.0     --------------------------
	.section	.nv.shared.reserved.0,"aw",@nobits
	.weak		__nv_reservedSMEM_offset_0_alias
	.size		__nv_reservedSMEM_offset_0_alias, 0, 64
	.other		__nv_reservedSMEM_offset_0_alias,@"STO_CUDA_RESERVED_SHARED STV_DEFAULT"
__nv_reservedSMEM_offset_0_alias:
	.zero		0
	.zero		64


//--------------------- .nv.shared._Z12shift_kernelPiS_i --------------------------
	.section	.nv.shared._Z12shift_kernelPiS_i,"aw",@nobits
	.sectionflags	@""
	.align	4
.nv.shared._Z12shift_kernelPiS_i:
	.zero		2048


//--------------------- .nv.constant0._Z17divergence_kernelPf --------------------------
	.section	.nv.constant0._Z17divergence_kernelPf,"a",@progbits
	.sectionflags	@""
	.align	4
.nv.constant0._Z17divergence_kernelPf:
	.zero		904


//--------------------- .nv.constant0._Z12shift_kernelPiS_i --------------------------
	.section	.nv.constant0._Z12shift_kernelPiS_i,"a",@progbits
	.sectionflags	@""
	.align	4
.nv.constant0._Z12shift_kernelPiS_i:
	.zero		916


//--------------------- SYMBOLS --------------------------

	.type		.nv.reservedSmem.offset0,@object
	.size		.nv.reservedSmem.offset0,0x4
	.type		.nv.reservedSmem.cap,@object
	.size		.nv.reservedSmem.cap,0x4
